	.headerflags	@"EF_CUDA_TEXMODE_UNIFIED EF_CUDA_64BIT_ADDRESS EF_CUDA_ACCELERATORS EF_CUDA_SM90 EF_CUDA_VIRTUAL_SM(EF_CUDA_SM90)"
	.elftype	@"ET_EXEC"


//--------------------- .nv.info                  --------------------------
	.section	.nv.info,"",@"SHT_CUDA_INFO"
	.align	4


	//----- nvinfo : EIATTR_REGCOUNT
	.align		4
        /*0000*/ 	.byte	0x04, 0x2f
        /*0002*/ 	.short	(.L_1 - .L_0)
	.align		4
.L_0:
        /*0004*/ 	.word	index@(triton_poi_fused_convolution_55)
        /*0008*/ 	.word	0x00000016


	//----- nvinfo : EIATTR_MIN_STACK_SIZE
	.align		4
.L_1:
        /*000c*/ 	.byte	0x04, 0x12
        /*000e*/ 	.short	(.L_3 - .L_2)
	.align		4
.L_2:
        /*0010*/ 	.word	index@(triton_poi_fused_convolution_55)
        /*0014*/ 	.word	0x00000000


	//----- nvinfo : EIATTR_FRAME_SIZE
	.align		4
.L_3:
        /*0018*/ 	.byte	0x04, 0x11
        /*001a*/ 	.short	(.L_5 - .L_4)
	.align		4
.L_4:
        /*001c*/ 	.word	index@(triton_poi_fused_convolution_55)
        /*0020*/ 	.word	0x00000000


	//----- nvinfo : EIATTR_MIN_STACK_SIZE
	.align		4
.L_5:
        /*0024*/ 	.byte	0x04, 0x12
        /*0026*/ 	.short	(.L_7 - .L_6)
	.align		4
.L_6:
        /*0028*/ 	.word	index@(triton_poi_fused_convolution_55)
        /*002c*/ 	.word	0x00000000
.L_7:


//--------------------- .nv.info.triton_poi_fused_convolution_55 --------------------------
	.section	.nv.info.triton_poi_fused_convolution_55,"",@"SHT_CUDA_INFO"
	.sectionflags	@""
	.align	4


	//----- nvinfo : EIATTR_CUDA_API_VERSION
	.align		4
        /*0000*/ 	.byte	0x04, 0x37
        /*0002*/ 	.short	(.L_9 - .L_8)
.L_8:
        /*0004*/ 	.word	0x0000007c


	//----- nvinfo : EIATTR_KPARAM_INFO
	.align		4
.L_9:
        /*0008*/ 	.byte	0x04, 0x17
        /*000a*/ 	.short	(.L_11 - .L_10)
.L_10:
        /*000c*/ 	.word	0x00000000
        /*0010*/ 	.short	0x0004
        /*0012*/ 	.short	0x001c
        /*0014*/ 	.byte	0x00, 0xf0, 0x11, 0x00


	//----- nvinfo : EIATTR_KPARAM_INFO
	.align		4
.L_11:
        /*0018*/ 	.byte	0x04, 0x17
        /*001a*/ 	.short	(.L_13 - .L_12)
.L_12:
        /*001c*/ 	.word	0x00000000
        /*0020*/ 	.short	0x0003
        /*0022*/ 	.short	0x0018
        /*0024*/ 	.byte	0x00, 0xf0, 0x11, 0x00


	//----- nvinfo : EIATTR_KPARAM_INFO
	.align		4
.L_13:
        /*0028*/ 	.byte	0x04, 0x17
        /*002a*/ 	.short	(.L_15 - .L_14)
.L_14:
        /*002c*/ 	.word	0x00000000
        /*0030*/ 	.short	0x0002
        /*0032*/ 	.short	0x0010
        /*0034*/ 	.byte	0x00, 0xf4, 0x21, 0x00


	//----- nvinfo : EIATTR_KPARAM_INFO
	.align		4
.L_15:
        /*0038*/ 	.byte	0x04, 0x17
        /*003a*/ 	.short	(.L_17 - .L_16)
.L_16:
        /*003c*/ 	.word	0x00000000
        /*0040*/ 	.short	0x0001
        /*0042*/ 	.short	0x0008
        /*0044*/ 	.byte	0x00, 0xf4, 0x21, 0x00


	//----- nvinfo : EIATTR_KPARAM_INFO
	.align		4
.L_17:
        /*0048*/ 	.byte	0x04, 0x17
        /*004a*/ 	.short	(.L_19 - .L_18)
.L_18:
        /*004c*/ 	.word	0x00000000
        /*0050*/ 	.short	0x0000
        /*0052*/ 	.short	0x0000
        /*0054*/ 	.byte	0x00, 0xf4, 0x21, 0x00


	//----- nvinfo : EIATTR_SPARSE_MMA_MASK
	.align		4
.L_19:
        /*0058*/ 	.byte	0x03, 0x50
        /*005a*/ 	.short	0x0000


	//----- nvinfo : EIATTR_MAXREG_COUNT
	.align		4
        /*005c*/ 	.byte	0x03, 0x1b
        /*005e*/ 	.short	0x00ff


	//----- nvinfo : EIATTR_EXIT_INSTR_OFFSETS
	.align		4
        /*0060*/ 	.byte	0x04, 0x1c
        /*0062*/ 	.short	(.L_21 - .L_20)


	//   ....[0]....
.L_20:
        /*0064*/ 	.word	0x00000310


	//   ....[1]....
        /*0068*/ 	.word	0x00000330


	//----- nvinfo : EIATTR_REQNTID
	.align		4
.L_21:
        /*006c*/ 	.byte	0x04, 0x10
        /*006e*/ 	.short	(.L_23 - .L_22)
.L_22:
        /*0070*/ 	.word	0x00000080
        /*0074*/ 	.word	0x00000001
        /*0078*/ 	.word	0x00000001


	//----- nvinfo : EIATTR_CBANK_PARAM_SIZE
	.align		4
.L_23:
        /*007c*/ 	.byte	0x03, 0x19
        /*007e*/ 	.short	0x0020


	//----- nvinfo : EIATTR_PARAM_CBANK
	.align		4
        /*0080*/ 	.byte	0x04, 0x0a
        /*0082*/ 	.short	(.L_25 - .L_24)
	.align		4
.L_24:
        /*0084*/ 	.word	index@(.nv.constant0.triton_poi_fused_convolution_55)
        /*0088*/ 	.short	0x0210
        /*008a*/ 	.short	0x0020


	//----- nvinfo : EIATTR_SW_WAR
	.align		4
.L_25:
        /*008c*/ 	.byte	0x04, 0x36
        /*008e*/ 	.short	(.L_27 - .L_26)
.L_26:
        /*0090*/ 	.word	0x00000008
.L_27:


//--------------------- .nv.callgraph             --------------------------
	.section	.nv.callgraph,"",@"SHT_CUDA_CALLGRAPH"
	.align	4
	.sectionentsize	8
	.align		4
        /*0000*/ 	.word	0x00000000
	.align		4
        /*0004*/ 	.word	0xffffffff
	.align		4
        /*0008*/ 	.word	0x00000000
	.align		4
        /*000c*/ 	.word	0xfffffffe
	.align		4
        /*0010*/ 	.word	0x00000000
	.align		4
        /*0014*/ 	.word	0xfffffffd
	.align		4
        /*0018*/ 	.word	0x00000000
	.align		4
        /*001c*/ 	.word	0xfffffffc


//--------------------- .text.triton_poi_fused_convolution_55 --------------------------
	.section	.text.triton_poi_fused_convolution_55,"ax",@progbits
	.align	128
        .global         triton_poi_fused_convolution_55
        .type           triton_poi_fused_convolution_55,@function
        .size           triton_poi_fused_convolution_55,(.L_x_1 - triton_poi_fused_convolution_55)
        .other          triton_poi_fused_convolution_55,@"STO_CUDA_ENTRY STV_DEFAULT"
triton_poi_fused_convolution_55:
.text.triton_poi_fused_convolution_55:
[----:B------:R-:W0:Y:S02]  /*0000*/  LDC R1, c[0x0][0x28] ;  /* 0x00000a00ff017b82 */ /* 0x000e240000000800 */
[----:B------:R-:W1:Y:S01]  /*0010*/  S2R R2, SR_TID.X ;  /* 0x0000000000027919 */ /* 0x000e620000002100 */
[----:B------:R-:W2:Y:S01]  /*0020*/  LDC.64 R6, c[0x0][0x210] ;  /* 0x00008400ff067b82 */ /* 0x000ea20000000a00 */
[----:B------:R-:W-:Y:S01]  /*0030*/  MOV R10, RZ ;  /* 0x000000ff000a7202 */ /* 0x000fe20000000f00 */
[----:B------:R-:W-:Y:S01]  /*0040*/  HFMA2.MMA R17, -RZ, RZ, 0, 0 ;  /* 0x00000000ff117435 */ /* 0x000fe200000001ff */
[----:B------:R-:W3:Y:S01]  /*0050*/  S2R R3, SR_CTAID.Y ;  /* 0x0000000000037919 */ /* 0x000ee20000002600 */
[----:B------:R-:W-:Y:S01]  /*0060*/  IMAD.MOV.U32 R8, RZ, RZ, RZ ;  /* 0x000000ffff087224 */ /* 0x000fe200078e00ff */
[----:B------:R-:W-:Y:S01]  /*0070*/  ULDC.64 UR4, c[0x0][0x208] ;  /* 0x0000820000047ab9 */ /* 0x000fe20000000a00 */
[----:B------:R-:W4:Y:S02]  /*0080*/  S2R R9, SR_CTAID.X ;  /* 0x0000000000097919 */ /* 0x000f240000002500 */
[----:B------:R-:W5:Y:S01]  /*0090*/  LDC.64 R4, c[0x0][0x218] ;  /* 0x00008600ff047b82 */ /* 0x000f620000000a00 */
[----:B-1----:R-:W-:-:S04]  /*00a0*/  LOP3.LUT R2, R2, 0x7f, RZ, 0xc0, !PT ;  /* 0x0000007f02027812 */ /* 0x002fc800078ec0ff */
[----:B---3--:R-:W-:Y:S01]  /*00b0*/  LEA R3, R3, R2, 0x8 ;  /* 0x0000000203037211 */ /* 0x008fe200078e40ff */
[----:B------:R-:W-:-:S03]  /*00c0*/  HFMA2.MMA R2, -RZ, RZ, 0, 0 ;  /* 0x00000000ff027435 */ /* 0x000fc600000001ff */
[----:B------:R-:W-:Y:S02]  /*00d0*/  IADD3 R11, R3, 0x80, RZ ;  /* 0x00000080030b7810 */ /* 0x000fe40007ffe0ff */
[----:B----4-:R-:W-:Y:S02]  /*00e0*/  ISETP.GE.AND P0, PT, R9, 0x4, PT ;  /* 0x000000040900780c */ /* 0x010fe40003f06270 */
[C---:B------:R-:W-:Y:S02]  /*00f0*/  ISETP.GE.AND P1, PT, R3.reuse, 0x3fc, PT ;  /* 0x000003fc0300780c */ /* 0x040fe40003f26270 */
[C---:B------:R-:W-:Y:S01]  /*0100*/  ISETP.LT.AND P2, PT, R3.reuse, 0x3fc, !P0 ;  /* 0x000003fc0300780c */ /* 0x040fe20004741270 */
[----:B------:R-:W-:Y:S01]  /*0110*/  IMAD.HI R0, R3, -0x7f7f7f7f, R2 ;  /* 0x8080808103007827 */ /* 0x000fe200078e0202 */
[C---:B------:R-:W-:Y:S02]  /*0120*/  ISETP.GE.AND P3, PT, R11.reuse, 0x3fc, PT ;  /* 0x000003fc0b00780c */ /* 0x040fe40003f66270 */
[C---:B------:R-:W-:Y:S01]  /*0130*/  ISETP.LT.AND P0, PT, R11.reuse, 0x3fc, !P0 ;  /* 0x000003fc0b00780c */ /* 0x040fe20004701270 */
[----:B------:R-:W-:Y:S01]  /*0140*/  IMAD.HI R2, R11, -0x7f7f7f7f, R10 ;  /* 0x808080810b027827 */ /* 0x000fe200078e020a */
[----:B------:R-:W-:-:S04]  /*0150*/  SHF.R.U32.HI R13, RZ, 0x1f, R0 ;  /* 0x0000001fff0d7819 */ /* 0x000fc80000011600 */
[----:B------:R-:W-:Y:S02]  /*0160*/  LEA.HI.SX32 R13, R0, R13, 0x19 ;  /* 0x0000000d000d7211 */ /* 0x000fe400078fcaff */
[----:B------:R-:W-:-:S03]  /*0170*/  SHF.R.U32.HI R15, RZ, 0x1f, R2 ;  /* 0x0000001fff0f7819 */ /* 0x000fc60000011602 */
[----:B------:R-:W-:Y:S01]  /*0180*/  IMAD R12, R13, -0xff, R3 ;  /* 0xffffff010d0c7824 */ /* 0x000fe200078e0203 */
[----:B------:R-:W-:-:S03]  /*0190*/  LEA.HI.SX32 R15, R2, R15, 0x19 ;  /* 0x0000000f020f7211 */ /* 0x000fc600078fcaff */
[----:B------:R-:W-:Y:S02]  /*01a0*/  IMAD R2, R9, 0xff, R12 ;  /* 0x000000ff09027824 */ /* 0x000fe400078e020c */
[----:B------:R-:W-:Y:S02]  /*01b0*/  IMAD R0, R15, -0xff, R11 ;  /* 0xffffff010f007824 */ /* 0x000fe400078e020b */
[----:B------:R-:W-:Y:S02]  /*01c0*/  IMAD R11, R13, 0x3fc, R2 ;  /* 0x000003fc0d0b7824 */ /* 0x000fe400078e0202 */
[----:B------:R-:W-:Y:S02]  /*01d0*/  IMAD R2, R15, 0x3fc, R0 ;  /* 0x000003fc0f027824 */ /* 0x000fe400078e0200 */
[----:B--2---:R-:W-:-:S04]  /*01e0*/  IMAD.WIDE R10, R11, 0x4, R6 ;  /* 0x000000040b0a7825 */ /* 0x004fc800078e0206 */
[----:B-----5:R-:W-:Y:S01]  /*01f0*/  IMAD.WIDE R12, R12, 0x4, R4 ;  /* 0x000000040c0c7825 */ /* 0x020fe200078e0204 */
[----:B------:R-:W2:Y:S03]  /*0200*/  @P2 LDG.E.EL R8, desc[UR4][R10.64] ;  /* 0x000000040a082981 */ /* 0x000ea6000c2e1900 */
[----:B------:R-:W-:Y:S01]  /*0210*/  IMAD R15, R9, 0xff, R2 ;  /* 0x000000ff090f7824 */ /* 0x000fe200078e0202 */
[----:B------:R-:W2:Y:S01]  /*0220*/  @!P1 LDG.E.EL R17, desc[UR4][R12.64] ;  /* 0x000000040c119981 */ /* 0x000ea2000c2e1900 */
[----:B------:R-:W-:Y:S01]  /*0230*/  IMAD.WIDE R4, R0, 0x4, R4 ;  /* 0x0000000400047825 */ /* 0x000fe200078e0204 */
[----:B------:R-:W-:-:S03]  /*0240*/  MOV R0, RZ ;  /* 0x000000ff00007202 */ /* 0x000fc60000000f00 */
[----:B------:R-:W-:Y:S02]  /*0250*/  IMAD.MOV.U32 R19, RZ, RZ, RZ ;  /* 0x000000ffff137224 */ /* 0x000fe400078e00ff */
[----:B------:R-:W-:Y:S02]  /*0260*/  IMAD.WIDE R6, R15, 0x4, R6 ;  /* 0x000000040f067825 */ /* 0x000fe400078e0206 */
[----:B------:R-:W1:Y:S02]  /*0270*/  LDC.64 R14, c[0x0][0x220] ;  /* 0x00008800ff0e7b82 */ /* 0x000e640000000a00 */
[----:B------:R-:W3:Y:S04]  /*0280*/  @!P3 LDG.E.EL R19, desc[UR4][R4.64] ;  /* 0x000000040413b981 */ /* 0x000ee8000c2e1900 */
[----:B------:R-:W3:Y:S01]  /*0290*/  @P0 LDG.E.EL R0, desc[UR4][R6.64] ;  /* 0x0000000406000981 */ /* 0x000ee2000c2e1900 */
[----:B------:R-:W-:-:S04]  /*02a0*/  LEA R3, R3, R9, 0x2 ;  /* 0x0000000903037211 */ /* 0x000fc800078e10ff */
[----:B------:R-:W-:Y:S01]  /*02b0*/  IADD3 R9, R3, 0x200, RZ ;  /* 0x0000020003097810 */ /* 0x000fe20007ffe0ff */
[----:B-1----:R-:W-:-:S04]  /*02c0*/  IMAD.WIDE R2, R3, 0x4, R14 ;  /* 0x0000000403027825 */ /* 0x002fc800078e020e */
[----:B--2---:R-:W-:Y:S01]  /*02d0*/  FADD R17, R17, R8 ;  /* 0x0000000811117221 */ /* 0x004fe20000000000 */
[----:B------:R-:W-:-:S04]  /*02e0*/  IMAD.WIDE R8, R9, 0x4, R14 ;  /* 0x0000000409087825 */ /* 0x000fc800078e020e */
[----:B------:R1:W-:Y:S01]  /*02f0*/  @P2 STG.E desc[UR4][R2.64], R17 ;  /* 0x0000001102002986 */ /* 0x0003e2000c101904 */
[----:B---3--:R-:W-:Y:S01]  /*0300*/  FADD R19, R19, R0 ;  /* 0x0000000013137221 */ /* 0x008fe20000000000 */
[----:B------:R-:W-:Y:S06]  /*0310*/  @!P0 EXIT ;  /* 0x000000000000894d */ /* 0x000fec0003800000 */
[----:B------:R-:W-:Y:S01]  /*0320*/  STG.E desc[UR4][R8.64], R19 ;  /* 0x0000001308007986 */ /* 0x000fe2000c101904 */
[----:B------:R-:W-:Y:S05]  /*0330*/  EXIT ;  /* 0x000000000000794d */ /* 0x000fea0003800000 */
.L_x_0:
[----:B------:R-:W-:-:S00]  /*0340*/  BRA `(.L_x_0) ;  /* 0xfffffffc00fc7947 */ /* 0x000fc0000383ffff */
[----:B------:R-:W-:-:S00]  /*0350*/  NOP ;  /* 0x0000000000007918 */ /* 0x000fc00000000000 */
        /* <DEDUP_REMOVED lines=10> */
.L_x_1:


//--------------------- .nv.constant0.triton_poi_fused_convolution_55 --------------------------
	.section	.nv.constant0.triton_poi_fused_convolution_55,"a",@progbits
	.sectionflags	@""
	.align	4
.nv.constant0.triton_poi_fused_convolution_55:
	.zero		560
